//
// Generated by NVIDIA NVVM Compiler
//
// Compiler Build ID: CL-36424714
// Cuda compilation tools, release 13.0, V13.0.88
// Based on NVVM 20.0.0
//

.version 9.0
.target sm_100
.address_size 64

	// .globl	_Z14kernel_computePi

.visible .entry _Z14kernel_computePi(
	.param .u64 .ptr .align 1 _Z14kernel_computePi_param_0
)
{
	.reg .b32 	%r<6>;
	.reg .b64 	%rd<5>;

	ld.param.u64 	%rd1, [_Z14kernel_computePi_param_0];
	cvta.to.global.u64 	%rd2, %rd1;
	mov.u32 	%r1, %ctaid.x;
	mov.u32 	%r2, %ntid.x;
	mov.u32 	%r3, %tid.x;
	mad.lo.s32 	%r4, %r1, %r2, %r3;
	mul.lo.s32 	%r5, %r4, 1111;
	mul.wide.s32 	%rd3, %r4, 4;
	add.s64 	%rd4, %rd2, %rd3;
	st.global.u32 	[%rd4], %r5;
	ret;

}


// ===== COMPILED SASS (sm_100) =====

	.target	sm_100

	.elftype	@"ET_EXEC"


//--------------------- .note.nv.tkinfo           --------------------------
	.section	.note.nv.tkinfo,"",@"SHT_NOTE"
	.sectionflags	@"SHF_NOTE_NV_TKINFO"
	.tkinfo
        /*0018*/ 	.word	0x00000002
        /*0030*/ 	.string	""
        /*0030*/ 	.string	"ptxas"
        /*0030*/ 	.string	"Cuda compilation tools, release 13.0, V13.0.88"
        /*0030*/ 	.string	"Build cuda_13.0.r13.0/compiler.36424714_0"
        /*0030*/ 	.string	"-arch sm_100 -m 64 "



//--------------------- .note.nv.cuinfo           --------------------------
	.section	.note.nv.cuinfo,"",@"SHT_NOTE"
	.sectionflags	@"SHF_NOTE_NV_CUINFO"
        /*0018*/ 	.short	0x0002
        /*001a*/ 	.short	0x0064
        /*001c*/ 	.short	0x0082
	.zero		2


//--------------------- .nv.info                  --------------------------
	.section	.nv.info,"",@"SHT_CUDA_INFO"
	.align	4


	//----- nvinfo : EIATTR_REGCOUNT
	.align		4
        /*0000*/ 	.byte	0x04, 0x2f
        /*0002*/ 	.short	(.L_1 - .L_0)
	.align		4
.L_0:
        /*0004*/ 	.word	index@(_Z14kernel_computePi)
        /*0008*/ 	.word	0x00000008


	//----- nvinfo : EIATTR_FRAME_SIZE
	.align		4
.L_1:
        /*000c*/ 	.byte	0x04, 0x11
        /*000e*/ 	.short	(.L_3 - .L_2)
	.align		4
.L_2:
        /*0010*/ 	.word	index@(_Z14kernel_computePi)
        /*0014*/ 	.word	0x00000000


	//----- nvinfo : EIATTR_MIN_STACK_SIZE
	.align		4
.L_3:
        /*0018*/ 	.byte	0x04, 0x12
        /*001a*/ 	.short	(.L_5 - .L_4)
	.align		4
.L_4:
        /*001c*/ 	.word	index@(_Z14kernel_computePi)
        /*0020*/ 	.word	0x00000000
.L_5:


//--------------------- .nv.compat                --------------------------
	.section	.nv.compat,"",@"SHT_CUDA_COMPAT_INFO"
	.align	4
        /*0000*/ 	.byte	0x02, 0x09, 0x00, 0x00, 0x02, 0x02, 0x01, 0x00, 0x02, 0x05, 0x05, 0x00, 0x03, 0x07, 0x01, 0x01
        /*0010*/ 	.byte	0x02, 0x03, 0x00, 0x00, 0x02, 0x06, 0x01, 0x00, 0x04, 0x0b, 0x08, 0x00, 0x09, 0x00, 0x00, 0x00
        /*0020*/ 	.byte	0x00, 0x00, 0x00, 0x00


//--------------------- .nv.info._Z14kernel_computePi --------------------------
	.section	.nv.info._Z14kernel_computePi,"",@"SHT_CUDA_INFO"
	.sectionflags	@""
	.align	4


	//----- nvinfo : EIATTR_CUDA_API_VERSION
	.align		4
        /*0000*/ 	.byte	0x04, 0x37
        /*0002*/ 	.short	(.L_7 - .L_6)
.L_6:
        /*0004*/ 	.word	0x00000082


	//----- nvinfo : EIATTR_KPARAM_INFO
	.align		4
.L_7:
        /*0008*/ 	.byte	0x04, 0x17
        /*000a*/ 	.short	(.L_9 - .L_8)
.L_8:
        /*000c*/ 	.word	0x00000000
        /*0010*/ 	.short	0x0000
        /*0012*/ 	.short	0x0000
        /*0014*/ 	.byte	0x00, 0xf5, 0x21, 0x00


	//----- nvinfo : EIATTR_SPARSE_MMA_MASK
	.align		4
.L_9:
        /*0018*/ 	.byte	0x03, 0x50
        /*001a*/ 	.short	0x0000


	//----- nvinfo : EIATTR_MAXREG_COUNT
	.align		4
        /*001c*/ 	.byte	0x03, 0x1b
        /*001e*/ 	.short	0x00ff


	//----- nvinfo : EIATTR_MERCURY_ISA_VERSION
	.align		4
        /*0020*/ 	.byte	0x03, 0x5f
        /*0022*/ 	.short	0x0101


	//----- nvinfo : EIATTR_VRC_CTA_INIT_COUNT
	.align		4
        /*0024*/ 	.byte	0x02, 0x4a
	.zero		1
	.zero		1


	//----- nvinfo : EIATTR_EXIT_INSTR_OFFSETS
	.align		4
        /*0028*/ 	.byte	0x04, 0x1c
        /*002a*/ 	.short	(.L_11 - .L_10)


	//   ....[0]....
.L_10:
        /*002c*/ 	.word	0x000000a0


	//----- nvinfo : EIATTR_CBANK_PARAM_SIZE
	.align		4
.L_11:
        /*0030*/ 	.byte	0x03, 0x19
        /*0032*/ 	.short	0x0008


	//----- nvinfo : EIATTR_PARAM_CBANK
	.align		4
        /*0034*/ 	.byte	0x04, 0x0a
        /*0036*/ 	.short	(.L_13 - .L_12)
	.align		4
.L_12:
        /*0038*/ 	.word	index@(.nv.constant0._Z14kernel_computePi)
        /*003c*/ 	.short	0x0380
        /*003e*/ 	.short	0x0008


	//----- nvinfo : EIATTR_SW_WAR
	.align		4
.L_13:
        /*0040*/ 	.byte	0x04, 0x36
        /*0042*/ 	.short	(.L_15 - .L_14)
.L_14:
        /*0044*/ 	.word	0x00000008
.L_15:


//--------------------- .nv.callgraph             --------------------------
	.section	.nv.callgraph,"",@"SHT_CUDA_CALLGRAPH"
	.align	4
	.sectionentsize	8
	.align		4
        /*0000*/ 	.word	0x00000000
	.align		4
        /*0004*/ 	.word	0xffffffff
	.align		4
        /*0008*/ 	.word	0x00000000
	.align		4
        /*000c*/ 	.word	0xfffffffe
	.align		4
        /*0010*/ 	.word	0x00000000
	.align		4
        /*0014*/ 	.word	0xfffffffd
	.align		4
        /*0018*/ 	.word	0x00000000
	.align		4
        /*001c*/ 	.word	0xfffffffc


//--------------------- .text._Z14kernel_computePi --------------------------
	.section	.text._Z14kernel_computePi,"ax",@progbits
	.align	128
        .global         _Z14kernel_computePi
        .type           _Z14kernel_computePi,@function
        .size           _Z14kernel_computePi,(.L_x_1 - _Z14kernel_computePi)
        .other          _Z14kernel_computePi,@"STO_CUDA_ENTRY STV_DEFAULT"
_Z14kernel_computePi:
.text._Z14kernel_computePi:
[----:B------:R-:W-:Y:S01]  /*0000*/  LDC R1, c[0x0][0x37c] ;  /* 0x0000df00ff017b82 */ /* 0x000fe20000000800 */
[----:B------:R-:W0:Y:S07]  /*0010*/  S2R R0, SR_TID.X ;  /* 0x0000000000007919 */ /* 0x000e2e0000002100 */
[----:B------:R-:W0:Y:S01]  /*0020*/  S2UR UR6, SR_CTAID.X ;  /* 0x00000000000679c3 */ /* 0x000e220000002500 */
[----:B------:R-:W1:Y:S07]  /*0030*/  LDCU.64 UR4, c[0x0][0x358] ;  /* 0x00006b00ff0477ac */ /* 0x000e6e0008000a00 */
[----:B------:R-:W0:Y:S08]  /*0040*/  LDC R5, c[0x0][0x360] ;  /* 0x0000d800ff057b82 */ /* 0x000e300000000800 */
[----:B------:R-:W2:Y:S01]  /*0050*/  LDC.64 R2, c[0x0][0x380] ;  /* 0x0000e000ff027b82 */ /* 0x000ea20000000a00 */
[----:B0-----:R-:W-:-:S04]  /*0060*/  IMAD R5, R5, UR6, R0 ;  /* 0x0000000605057c24 */ /* 0x001fc8000f8e0200 */
[----:B--2---:R-:W-:-:S04]  /*0070*/  IMAD.WIDE R2, R5, 0x4, R2 ;  /* 0x0000000405027825 */ /* 0x004fc800078e0202 */
[----:B------:R-:W-:-:S05]  /*0080*/  IMAD R5, R5, 0x457, RZ ;  /* 0x0000045705057824 */ /* 0x000fca00078e02ff */
[----:B-1----:R-:W-:Y:S01]  /*0090*/  STG.E desc[UR4][R2.64], R5 ;  /* 0x0000000502007986 */ /* 0x002fe2000c101904 */
[----:B------:R-:W-:Y:S05]  /*00a0*/  EXIT ;  /* 0x000000000000794d */ /* 0x000fea0003800000 */
.L_x_0:
[----:B------:R-:W-:-:S00]  /*00b0*/  BRA `(.L_x_0) ;  /* 0xfffffffc00fc7947 */ /* 0x000fc0000383ffff */
[----:B------:R-:W-:-:S00]  /*00c0*/  NOP ;  /* 0x0000000000007918 */ /* 0x000fc00000000000 */
        /* <DEDUP_REMOVED lines=11> */
.L_x_1:


//--------------------- .nv.shared.reserved.0     --------------------------
	.section	.nv.shared.reserved.0,"aw",@nobits
	.weak		__nv_reservedSMEM_offset_0_alias
	.size		__nv_reservedSMEM_offset_0_alias, 0, 64
	.other		__nv_reservedSMEM_offset_0_alias,@"STO_CUDA_RESERVED_SHARED STV_DEFAULT"
__nv_reservedSMEM_offset_0_alias:
	.zero		0
	.zero		64


//--------------------- .nv.constant0._Z14kernel_computePi --------------------------
	.section	.nv.constant0._Z14kernel_computePi,"a",@progbits
	.sectionflags	@""
	.align	4
.nv.constant0._Z14kernel_computePi:
	.zero		904


//--------------------- SYMBOLS --------------------------

	.type		.nv.reservedSmem.offset0,@object
	.size		.nv.reservedSmem.offset0,0x4
